//
// Generated by NVIDIA NVVM Compiler
//
// Compiler Build ID: CL-36424714
// Cuda compilation tools, release 13.0, V13.0.88
// Based on NVVM 20.0.0
//

.version 9.0
.target sm_100
.address_size 64

	// .globl	_Z21thread_multiplicationPdS_S_S_S_d
.extern .func  (.param .b32 func_retval0) vprintf
(
	.param .b64 vprintf_param_0,
	.param .b64 vprintf_param_1
)
;
.global .align 1 .b8 $str[7] = {10, 67, 85, 68, 65, 10};

.visible .entry _Z21thread_multiplicationPdS_S_S_S_d(
	.param .u64 .ptr .align 1 _Z21thread_multiplicationPdS_S_S_S_d_param_0,
	.param .u64 .ptr .align 1 _Z21thread_multiplicationPdS_S_S_S_d_param_1,
	.param .u64 .ptr .align 1 _Z21thread_multiplicationPdS_S_S_S_d_param_2,
	.param .u64 .ptr .align 1 _Z21thread_multiplicationPdS_S_S_S_d_param_3,
	.param .u64 .ptr .align 1 _Z21thread_multiplicationPdS_S_S_S_d_param_4,
	.param .f64 _Z21thread_multiplicationPdS_S_S_S_d_param_5
)
{
	.reg .pred 	%p<6>;
	.reg .b32 	%r<16>;
	.reg .b64 	%rd<22>;
	.reg .b64 	%fd<16>;

	ld.param.u64 	%rd8, [_Z21thread_multiplicationPdS_S_S_S_d_param_0];
	ld.param.u64 	%rd9, [_Z21thread_multiplicationPdS_S_S_S_d_param_1];
	ld.param.u64 	%rd10, [_Z21thread_multiplicationPdS_S_S_S_d_param_2];
	ld.param.u64 	%rd11, [_Z21thread_multiplicationPdS_S_S_S_d_param_3];
	ld.param.u64 	%rd12, [_Z21thread_multiplicationPdS_S_S_S_d_param_4];
	ld.param.f64 	%fd4, [_Z21thread_multiplicationPdS_S_S_S_d_param_5];
	mov.u32 	%r13, %tid.x;
	cvt.rn.f64.u32 	%fd5, %r13;
	setp.leu.f64 	%p1, %fd4, %fd5;
	@%p1 bra 	$L__BB0_8;
	mov.u32 	%r2, %ntid.x;
	cvta.to.global.u64 	%rd1, %rd9;
	cvta.to.global.u64 	%rd2, %rd10;
	cvta.to.global.u64 	%rd3, %rd11;
	cvta.to.global.u64 	%rd4, %rd12;
	cvta.to.global.u64 	%rd5, %rd8;
$L__BB0_2:
	setp.eq.s32 	%p2, %r13, 0;
	mul.wide.u32 	%rd13, %r13, 8;
	add.s64 	%rd6, %rd1, %rd13;
	mov.b32 	%r15, 0;
	@%p2 bra 	$L__BB0_4;
	ld.global.f64 	%fd6, [%rd6+-8];
	cvt.rzi.s32.f64 	%r15, %fd6;
$L__BB0_4:
	cvt.rn.f64.s32 	%fd7, %r15;
	ld.global.f64 	%fd8, [%rd6];
	setp.leu.f64 	%p3, %fd8, %fd7;
	@%p3 bra 	$L__BB0_7;
	add.s64 	%rd7, %rd5, %rd13;
	ld.global.f64 	%fd15, [%rd7];
$L__BB0_6:
	mul.wide.s32 	%rd15, %r15, 8;
	add.s64 	%rd16, %rd2, %rd15;
	ld.global.f64 	%fd9, [%rd16];
	cvt.rzi.s32.f64 	%r10, %fd9;
	add.s64 	%rd17, %rd3, %rd15;
	ld.global.f64 	%fd10, [%rd17];
	mul.wide.s32 	%rd18, %r10, 8;
	add.s64 	%rd19, %rd4, %rd18;
	ld.global.f64 	%fd11, [%rd19];
	fma.rn.f64 	%fd15, %fd10, %fd11, %fd15;
	st.global.f64 	[%rd7], %fd15;
	add.s32 	%r15, %r15, 1;
	cvt.rn.f64.s32 	%fd12, %r15;
	ld.global.f64 	%fd13, [%rd6];
	setp.gt.f64 	%p4, %fd13, %fd12;
	@%p4 bra 	$L__BB0_6;
$L__BB0_7:
	add.s32 	%r13, %r13, %r2;
	cvt.rn.f64.u32 	%fd14, %r13;
	setp.gt.f64 	%p5, %fd4, %fd14;
	@%p5 bra 	$L__BB0_2;
$L__BB0_8:
	mov.u64 	%rd20, $str;
	cvta.global.u64 	%rd21, %rd20;
	{ // callseq 0, 0
	.param .b64 param0;
	st.param.b64 	[param0], %rd21;
	.param .b64 param1;
	st.param.b64 	[param1], 0;
	.param .b32 retval0;
	call.uni (retval0), 
	vprintf, 
	(
	param0, 
	param1
	);
	ld.param.b32 	%r11, [retval0];
	} // callseq 0
	ret;

}


// ===== COMPILED SASS (sm_100) =====

	.target	sm_100

	.elftype	@"ET_EXEC"


//--------------------- .note.nv.tkinfo           --------------------------
	.section	.note.nv.tkinfo,"",@"SHT_NOTE"
	.sectionflags	@"SHF_NOTE_NV_TKINFO"
	.tkinfo
        /*0018*/ 	.word	0x00000002
        /*0030*/ 	.string	""
        /*0030*/ 	.string	"ptxas"
        /*0030*/ 	.string	"Cuda compilation tools, release 13.0, V13.0.88"
        /*0030*/ 	.string	"Build cuda_13.0.r13.0/compiler.36424714_0"
        /*0030*/ 	.string	"-arch sm_100 -m 64 "



//--------------------- .note.nv.cuinfo           --------------------------
	.section	.note.nv.cuinfo,"",@"SHT_NOTE"
	.sectionflags	@"SHF_NOTE_NV_CUINFO"
        /*0018*/ 	.short	0x0002
        /*001a*/ 	.short	0x0064
        /*001c*/ 	.short	0x0082
	.zero		2


//--------------------- .nv.info                  --------------------------
	.section	.nv.info,"",@"SHT_CUDA_INFO"
	.align	4


	//----- nvinfo : EIATTR_REGCOUNT
	.align		4
        /*0000*/ 	.byte	0x04, 0x2f
        /*0002*/ 	.short	(.L_2 - .L_1)
	.align		4
.L_1:
        /*0004*/ 	.word	index@(_Z21thread_multiplicationPdS_S_S_S_d)
        /*0008*/ 	.word	0x00000018


	//----- nvinfo : EIATTR_FRAME_SIZE
	.align		4
.L_2:
        /*000c*/ 	.byte	0x04, 0x11
        /*000e*/ 	.short	(.L_4 - .L_3)
	.align		4
.L_3:
        /*0010*/ 	.word	index@(_Z21thread_multiplicationPdS_S_S_S_d)
        /*0014*/ 	.word	0x00000000


	//----- nvinfo : EIATTR_MIN_STACK_SIZE
	.align		4
.L_4:
        /*0018*/ 	.byte	0x04, 0x12
        /*001a*/ 	.short	(.L_6 - .L_5)
	.align		4
.L_5:
        /*001c*/ 	.word	index@(_Z21thread_multiplicationPdS_S_S_S_d)
        /*0020*/ 	.word	0x00000000
.L_6:


//--------------------- .nv.compat                --------------------------
	.section	.nv.compat,"",@"SHT_CUDA_COMPAT_INFO"
	.align	4
        /*0000*/ 	.byte	0x02, 0x09, 0x00, 0x00, 0x02, 0x02, 0x01, 0x00, 0x02, 0x05, 0x05, 0x00, 0x03, 0x07, 0x01, 0x01
        /*0010*/ 	.byte	0x02, 0x03, 0x00, 0x00, 0x02, 0x06, 0x01, 0x00, 0x04, 0x0b, 0x08, 0x00, 0x01, 0x00, 0x00, 0x00
        /*0020*/ 	.byte	0x00, 0x00, 0x00, 0x00


//--------------------- .nv.info._Z21thread_multiplicationPdS_S_S_S_d --------------------------
	.section	.nv.info._Z21thread_multiplicationPdS_S_S_S_d,"",@"SHT_CUDA_INFO"
	.sectionflags	@""
	.align	4


	//----- nvinfo : EIATTR_CUDA_API_VERSION
	.align		4
        /*0000*/ 	.byte	0x04, 0x37
        /*0002*/ 	.short	(.L_8 - .L_7)
.L_7:
        /*0004*/ 	.word	0x00000082


	//----- nvinfo : EIATTR_KPARAM_INFO
	.align		4
.L_8:
        /*0008*/ 	.byte	0x04, 0x17
        /*000a*/ 	.short	(.L_10 - .L_9)
.L_9:
        /*000c*/ 	.word	0x00000000
        /*0010*/ 	.short	0x0005
        /*0012*/ 	.short	0x0028
        /*0014*/ 	.byte	0x00, 0xf0, 0x21, 0x00


	//----- nvinfo : EIATTR_KPARAM_INFO
	.align		4
.L_10:
        /*0018*/ 	.byte	0x04, 0x17
        /*001a*/ 	.short	(.L_12 - .L_11)
.L_11:
        /*001c*/ 	.word	0x00000000
        /*0020*/ 	.short	0x0004
        /*0022*/ 	.short	0x0020
        /*0024*/ 	.byte	0x00, 0xf5, 0x21, 0x00


	//----- nvinfo : EIATTR_KPARAM_INFO
	.align		4
.L_12:
        /*0028*/ 	.byte	0x04, 0x17
        /*002a*/ 	.short	(.L_14 - .L_13)
.L_13:
        /*002c*/ 	.word	0x00000000
        /*0030*/ 	.short	0x0003
        /*0032*/ 	.short	0x0018
        /*0034*/ 	.byte	0x00, 0xf5, 0x21, 0x00


	//----- nvinfo : EIATTR_KPARAM_INFO
	.align		4
.L_14:
        /*0038*/ 	.byte	0x04, 0x17
        /*003a*/ 	.short	(.L_16 - .L_15)
.L_15:
        /*003c*/ 	.word	0x00000000
        /*0040*/ 	.short	0x0002
        /*0042*/ 	.short	0x0010
        /*0044*/ 	.byte	0x00, 0xf5, 0x21, 0x00


	//----- nvinfo : EIATTR_KPARAM_INFO
	.align		4
.L_16:
        /*0048*/ 	.byte	0x04, 0x17
        /*004a*/ 	.short	(.L_18 - .L_17)
.L_17:
        /*004c*/ 	.word	0x00000000
        /*0050*/ 	.short	0x0001
        /*0052*/ 	.short	0x0008
        /*0054*/ 	.byte	0x00, 0xf5, 0x21, 0x00


	//----- nvinfo : EIATTR_KPARAM_INFO
	.align		4
.L_18:
        /*0058*/ 	.byte	0x04, 0x17
        /*005a*/ 	.short	(.L_20 - .L_19)
.L_19:
        /*005c*/ 	.word	0x00000000
        /*0060*/ 	.short	0x0000
        /*0062*/ 	.short	0x0000
        /*0064*/ 	.byte	0x00, 0xf5, 0x21, 0x00


	//----- nvinfo : EIATTR_SPARSE_MMA_MASK
	.align		4
.L_20:
        /*0068*/ 	.byte	0x03, 0x50
        /*006a*/ 	.short	0x0000


	//----- nvinfo : EIATTR_MAXREG_COUNT
	.align		4
        /*006c*/ 	.byte	0x03, 0x1b
        /*006e*/ 	.short	0x00ff


	//----- nvinfo : EIATTR_EXTERNS
	.align		4
        /*0070*/ 	.byte	0x04, 0x0f
        /*0072*/ 	.short	(.L_22 - .L_21)


	//   ....[0]....
	.align		4
.L_21:
        /*0074*/ 	.word	index@(vprintf)


	//----- nvinfo : EIATTR_MERCURY_ISA_VERSION
	.align		4
.L_22:
        /*0078*/ 	.byte	0x03, 0x5f
        /*007a*/ 	.short	0x0101


	//----- nvinfo : EIATTR_VRC_CTA_INIT_COUNT
	.align		4
        /*007c*/ 	.byte	0x02, 0x4a
	.zero		1
	.zero		1


	//----- nvinfo : EIATTR_SYSCALL_OFFSETS
	.align		4
        /*0080*/ 	.byte	0x04, 0x46
        /*0082*/ 	.short	(.L_24 - .L_23)


	//   ....[0]....
.L_23:
        /*0084*/ 	.word	0x00000410


	//----- nvinfo : EIATTR_EXIT_INSTR_OFFSETS
	.align		4
.L_24:
        /*0088*/ 	.byte	0x04, 0x1c
        /*008a*/ 	.short	(.L_26 - .L_25)


	//   ....[0]....
.L_25:
        /*008c*/ 	.word	0x00000420


	//----- nvinfo : EIATTR_CRS_STACK_SIZE
	.align		4
.L_26:
        /*0090*/ 	.byte	0x04, 0x1e
        /*0092*/ 	.short	(.L_28 - .L_27)
.L_27:
        /*0094*/ 	.word	0x00000000


	//----- nvinfo : EIATTR_CBANK_PARAM_SIZE
	.align		4
.L_28:
        /*0098*/ 	.byte	0x03, 0x19
        /*009a*/ 	.short	0x0030


	//----- nvinfo : EIATTR_PARAM_CBANK
	.align		4
        /*009c*/ 	.byte	0x04, 0x0a
        /*009e*/ 	.short	(.L_30 - .L_29)
	.align		4
.L_29:
        /*00a0*/ 	.word	index@(.nv.constant0._Z21thread_multiplicationPdS_S_S_S_d)
        /*00a4*/ 	.short	0x0380
        /*00a6*/ 	.short	0x0030


	//----- nvinfo : EIATTR_SW_WAR
	.align		4
.L_30:
        /*00a8*/ 	.byte	0x04, 0x36
        /*00aa*/ 	.short	(.L_32 - .L_31)
.L_31:
        /*00ac*/ 	.word	0x00000008
.L_32:


//--------------------- .nv.callgraph             --------------------------
	.section	.nv.callgraph,"",@"SHT_CUDA_CALLGRAPH"
	.align	4
	.sectionentsize	8
	.align		4
        /*0000*/ 	.word	0x00000000
	.align		4
        /*0004*/ 	.word	0xffffffff
	.align		4
        /*0008*/ 	.word	index@(_Z21thread_multiplicationPdS_S_S_S_d)
	.align		4
        /*000c*/ 	.word	index@(vprintf)
	.align		4
        /*0010*/ 	.word	0x00000000
	.align		4
        /*0014*/ 	.word	0xfffffffe
	.align		4
        /*0018*/ 	.word	0x00000000
	.align		4
        /*001c*/ 	.word	0xfffffffd
	.align		4
        /*0020*/ 	.word	0x00000000
	.align		4
        /*0024*/ 	.word	0xfffffffc


//--------------------- .nv.constant4             --------------------------
	.section	.nv.constant4,"a",@progbits
	.align	8
	.align		8
.nv.constant4:
        /*0000*/ 	.dword	vprintf
	.align		8
        /*0008*/ 	.dword	$str


//--------------------- .text._Z21thread_multiplicationPdS_S_S_S_d --------------------------
	.section	.text._Z21thread_multiplicationPdS_S_S_S_d,"ax",@progbits
	.align	128
        .global         _Z21thread_multiplicationPdS_S_S_S_d
        .type           _Z21thread_multiplicationPdS_S_S_S_d,@function
        .size           _Z21thread_multiplicationPdS_S_S_S_d,(.L_x_8 - _Z21thread_multiplicationPdS_S_S_S_d)
        .other          _Z21thread_multiplicationPdS_S_S_S_d,@"STO_CUDA_ENTRY STV_DEFAULT"
_Z21thread_multiplicationPdS_S_S_S_d:
.text._Z21thread_multiplicationPdS_S_S_S_d:
[----:B------:R-:W0:Y:S01]  /*0000*/  LDC R1, c[0x0][0x37c] ;  /* 0x0000df00ff017b82 */ /* 0x000e220000000800 */
[----:B------:R-:W1:Y:S01]  /*0010*/  S2R R5, SR_TID.X ;  /* 0x0000000000057919 */ /* 0x000e620000002100 */
[----:B------:R-:W2:Y:S01]  /*0020*/  LDCU.64 UR4, c[0x0][0x3a8] ;  /* 0x00007500ff0477ac */ /* 0x000ea20008000a00 */
[----:B------:R-:W-:Y:S01]  /*0030*/  BSSY.RECONVERGENT B0, `(.L_x_0) ;  /* 0x0000036000007945 */ /* 0x000fe20003800200 */
[----:B-1----:R-:W2:Y:S02]  /*0040*/  I2F.F64.U32 R2, R5 ;  /* 0x0000000500027312 */ /* 0x002ea40000201800 */
[----:B--2---:R-:W-:-:S14]  /*0050*/  DSETP.GEU.AND P0, PT, R2, UR4, PT ;  /* 0x0000000402007e2a */ /* 0x004fdc000bf0e000 */
[----:B0-----:R-:W-:Y:S05]  /*0060*/  @P0 BRA `(.L_x_1) ;  /* 0x0000000000c80947 */ /* 0x001fea0003800000 */
[----:B------:R-:W0:Y:S08]  /*0070*/  LDC R0, c[0x0][0x360] ;  /* 0x0000d800ff007b82 */ /* 0x000e300000000800 */
[----:B------:R-:W1:Y:S02]  /*0080*/  LDC.64 R14, c[0x0][0x358] ;  /* 0x0000d600ff0e7b82 */ /* 0x000e640000000a00 */
.L_x_5:
[----:B------:R-:W2:Y:S01]  /*0090*/  LDC.64 R2, c[0x0][0x388] ;  /* 0x0000e200ff027b82 */ /* 0x000ea20000000a00 */
[----:B------:R-:W-:-:S13]  /*00a0*/  ISETP.NE.AND P0, PT, R5, RZ, PT ;  /* 0x000000ff0500720c */ /* 0x000fda0003f05270 */
[----:B-1----:R-:W-:Y:S02]  /*00b0*/  @P0 R2UR UR4, R14 ;  /* 0x000000000e0402ca */ /* 0x002fe400000e0000 */
[----:B------:R-:W-:Y:S01]  /*00c0*/  @P0 R2UR UR5, R15 ;  /* 0x000000000f0502ca */ /* 0x000fe200000e0000 */
[----:B--2---:R-:W-:-:S12]  /*00d0*/  IMAD.WIDE.U32 R2, R5, 0x8, R2 ;  /* 0x0000000805027825 */ /* 0x004fd800078e0002 */
[----:B0-----:R-:W2:Y:S01]  /*00e0*/  @P0 LDG.E.64 R6, desc[UR4][R2.64+-0x8] ;  /* 0xfffff80402060981 */ /* 0x001ea2000c1e1b00 */
[----:B------:R-:W-:Y:S02]  /*00f0*/  R2UR UR4, R14 ;  /* 0x000000000e0472ca */ /* 0x000fe400000e0000 */
[----:B------:R-:W-:-:S13]  /*0100*/  R2UR UR5, R15 ;  /* 0x000000000f0572ca */ /* 0x000fda00000e0000 */
[----:B------:R-:W3:Y:S01]  /*0110*/  LDG.E.64 R10, desc[UR4][R2.64] ;  /* 0x00000004020a7981 */ /* 0x000ee2000c1e1b00 */
[----:B------:R-:W-:Y:S01]  /*0120*/  IMAD.MOV.U32 R4, RZ, RZ, RZ ;  /* 0x000000ffff047224 */ /* 0x000fe200078e00ff */
[----:B------:R-:W1:Y:S01]  /*0130*/  LDCU.64 UR4, c[0x0][0x3a8] ;  /* 0x00007500ff0477ac */ /* 0x000e620008000a00 */
[--C-:B------:R-:W-:Y:S01]  /*0140*/  IMAD.MOV.U32 R17, RZ, RZ, R5.reuse ;  /* 0x000000ffff117224 */ /* 0x100fe200078e0005 */
[----:B------:R-:W-:Y:S01]  /*0150*/  BSSY.RECONVERGENT B1, `(.L_x_2) ;  /* 0x0000022000017945 */ /* 0x000fe20003800200 */
[----:B0-----:R-:W-:-:S04]  /*0160*/  IMAD.IADD R5, R0, 0x1, R5 ;  /* 0x0000000100057824 */ /* 0x001fc800078e0205 */
[----:B------:R-:W1:Y:S08]  /*0170*/  I2F.F64.U32 R12, R5 ;  /* 0x00000005000c7312 */ /* 0x000e700000201800 */
[----:B--2---:R-:W0:Y:S01]  /*0180*/  @P0 F2I.F64.TRUNC R4, R6 ;  /* 0x0000000600040311 */ /* 0x004e22000030d100 */
[----:B-1----:R-:W-:-:S07]  /*0190*/  DSETP.GEU.AND P0, PT, R12, UR4, PT ;  /* 0x000000040c007e2a */ /* 0x002fce000bf0e000 */
[----:B0-----:R-:W3:Y:S02]  /*01a0*/  I2F.F64 R8, R4 ;  /* 0x0000000400087312 */ /* 0x001ee40000201c00 */
[----:B---3--:R-:W-:-:S14]  /*01b0*/  DSETP.GT.AND P1, PT, R10, R8, PT ;  /* 0x000000080a00722a */ /* 0x008fdc0003f24000 */
[----:B------:R-:W-:Y:S05]  /*01c0*/  @!P1 BRA `(.L_x_3) ;  /* 0x0000000000689947 */ /* 0x000fea0003800000 */
[----:B------:R-:W0:Y:S01]  /*01d0*/  LDC.64 R6, c[0x0][0x380] ;  /* 0x0000e000ff067b82 */ /* 0x000e220000000a00 */
[----:B------:R-:W-:Y:S02]  /*01e0*/  R2UR UR4, R14 ;  /* 0x000000000e0472ca */ /* 0x000fe400000e0000 */
[----:B------:R-:W-:Y:S01]  /*01f0*/  R2UR UR5, R15 ;  /* 0x000000000f0572ca */ /* 0x000fe200000e0000 */
[----:B0-----:R-:W-:-:S12]  /*0200*/  IMAD.WIDE.U32 R6, R17, 0x8, R6 ;  /* 0x0000000811067825 */ /* 0x001fd800078e0006 */
[----:B------:R0:W5:Y:S02]  /*0210*/  LDG.E.64 R8, desc[UR4][R6.64] ;  /* 0x0000000406087981 */ /* 0x000164000c1e1b00 */
.L_x_4:
[----:B------:R-:W1:Y:S01]  /*0220*/  LDC.64 R10, c[0x0][0x390] ;  /* 0x0000e400ff0a7b82 */ /* 0x000e620000000a00 */
[----:B------:R-:W-:Y:S02]  /*0230*/  R2UR UR4, R14 ;  /* 0x000000000e0472ca */ /* 0x000fe400000e0000 */
[----:B------:R-:W-:-:S05]  /*0240*/  R2UR UR5, R15 ;  /* 0x000000000f0572ca */ /* 0x000fca00000e0000 */
[----:B------:R-:W2:Y:S08]  /*0250*/  LDC.64 R12, c[0x0][0x398] ;  /* 0x0000e600ff0c7b82 */ /* 0x000eb00000000a00 */
[----:B------:R-:W3:Y:S01]  /*0260*/  LDC.64 R16, c[0x0][0x3a0] ;  /* 0x0000e800ff107b82 */ /* 0x000ee20000000a00 */
[----:B-1----:R-:W-:-:S06]  /*0270*/  IMAD.WIDE R10, R4, 0x8, R10 ;  /* 0x00000008040a7825 */ /* 0x002fcc00078e020a */
[----:B------:R-:W4:Y:S01]  /*0280*/  LDG.E.64 R10, desc[UR4][R10.64] ;  /* 0x000000040a0a7981 */ /* 0x000f22000c1e1b00 */
[----:B------:R-:W-:Y:S01]  /*0290*/  R2UR UR6, R14 ;  /* 0x000000000e0672ca */ /* 0x000fe200000e0000 */
[----:B--2---:R-:W-:Y:S01]  /*02a0*/  IMAD.WIDE R12, R4, 0x8, R12 ;  /* 0x00000008040c7825 */ /* 0x004fe200078e020c */
[----:B------:R-:W-:-:S05]  /*02b0*/  R2UR UR7, R15 ;  /* 0x000000000f0772ca */ /* 0x000fca00000e0000 */
[----:B------:R-:W2:Y:S01]  /*02c0*/  LDG.E.64 R12, desc[UR4][R12.64] ;  /* 0x000000040c0c7981 */ /* 0x000ea2000c1e1b00 */
[----:B----4-:R-:W3:Y:S02]  /*02d0*/  F2I.F64.TRUNC R19, R10 ;  /* 0x0000000a00137311 */ /* 0x010ee4000030d100 */
[----:B---3--:R-:W-:-:S06]  /*02e0*/  IMAD.WIDE R16, R19, 0x8, R16 ;  /* 0x0000000813107825 */ /* 0x008fcc00078e0210 */
[----:B------:R-:W2:Y:S01]  /*02f0*/  LDG.E.64 R16, desc[UR6][R16.64] ;  /* 0x0000000610107981 */ /* 0x000ea2000c1e1b00 */
[----:B------:R-:W-:-:S04]  /*0300*/  VIADD R4, R4, 0x1 ;  /* 0x0000000104047836 */ /* 0x000fc80000000000 */
[----:B------:R-:W1:Y:S01]  /*0310*/  I2F.F64 R10, R4 ;  /* 0x00000004000a7312 */ /* 0x000e620000201c00 */
[----:B--2--5:R-:W-:-:S07]  /*0320*/  DFMA R8, R12, R16, R8 ;  /* 0x000000100c08722b */ /* 0x024fce0000000008 */
[----:B------:R2:W-:Y:S04]  /*0330*/  STG.E.64 desc[UR4][R6.64], R8 ;  /* 0x0000000806007986 */ /* 0x0005e8000c101b04 */
[----:B------:R-:W1:Y:S02]  /*0340*/  LDG.E.64 R18, desc[UR6][R2.64] ;  /* 0x0000000602127981 */ /* 0x000e64000c1e1b00 */
[----:B-1----:R-:W-:-:S14]  /*0350*/  DSETP.GT.AND P1, PT, R18, R10, PT ;  /* 0x0000000a1200722a */ /* 0x002fdc0003f24000 */
[----:B--2---:R-:W-:Y:S05]  /*0360*/  @P1 BRA `(.L_x_4) ;  /* 0xfffffffc00ac1947 */ /* 0x004fea000383ffff */
.L_x_3:
[----:B------:R-:W-:Y:S05]  /*0370*/  BSYNC.RECONVERGENT B1 ;  /* 0x0000000000017941 */ /* 0x000fea0003800200 */
.L_x_2:
[----:B------:R-:W-:Y:S05]  /*0380*/  @!P0 BRA `(.L_x_5) ;  /* 0xfffffffc00408947 */ /* 0x000fea000383ffff */
.L_x_1:
[----:B------:R-:W-:Y:S05]  /*0390*/  BSYNC.RECONVERGENT B0 ;  /* 0x0000000000007941 */ /* 0x000fea0003800200 */
.L_x_0:
[----:B------:R-:W-:Y:S01]  /*03a0*/  MOV R0, 0x0 ;  /* 0x0000000000007802 */ /* 0x000fe20000000f00 */
[----:B------:R-:W1:Y:S01]  /*03b0*/  LDCU.64 UR4, c[0x4][0x8] ;  /* 0x01000100ff0477ac */ /* 0x000e620008000a00 */
[----:B0-----:R-:W-:Y:S02]  /*03c0*/  CS2R R6, SRZ ;  /* 0x0000000000067805 */ /* 0x001fe4000001ff00 */
[----:B------:R0:W2:Y:S01]  /*03d0*/  LDC.64 R2, c[0x4][R0] ;  /* 0x0100000000027b82 */ /* 0x0000a20000000a00 */
[----:B-1----:R-:W-:Y:S02]  /*03e0*/  IMAD.U32 R4, RZ, RZ, UR4 ;  /* 0x00000004ff047e24 */ /* 0x002fe4000f8e00ff */
[----:B0-----:R-:W-:-:S07]  /*03f0*/  IMAD.U32 R5, RZ, RZ, UR5 ;  /* 0x00000005ff057e24 */ /* 0x001fce000f8e00ff */
[----:B------:R-:W-:-:S07]  /*0400*/  LEPC R20, `(.L_x_6) ;  /* 0x000000001014794e */ /* 0x000fce0000000000 */
[----:B--2---:R-:W-:Y:S05]  /*0410*/  CALL.ABS.NOINC R2 ;  /* 0x0000000002007343 */ /* 0x004fea0003c00000 */
.L_x_6:
[----:B------:R-:W-:Y:S05]  /*0420*/  EXIT ;  /* 0x000000000000794d */ /* 0x000fea0003800000 */
.L_x_7:
[----:B------:R-:W-:-:S00]  /*0430*/  BRA `(.L_x_7) ;  /* 0xfffffffc00fc7947 */ /* 0x000fc0000383ffff */
[----:B------:R-:W-:-:S00]  /*0440*/  NOP ;  /* 0x0000000000007918 */ /* 0x000fc00000000000 */
        /* <DEDUP_REMOVED lines=11> */
.L_x_8:


//--------------------- .nv.global.init           --------------------------
	.section	.nv.global.init,"aw",@progbits
.nv.global.init:
	.type		$str,@object
	.size		$str,(.L_0 - $str)
$str:
        /*0000*/ 	.byte	0x0a, 0x43, 0x55, 0x44, 0x41, 0x0a, 0x00
.L_0:


//--------------------- .nv.shared.reserved.0     --------------------------
	.section	.nv.shared.reserved.0,"aw",@nobits
	.weak		__nv_reservedSMEM_offset_0_alias
	.size		__nv_reservedSMEM_offset_0_alias, 0, 64
	.other		__nv_reservedSMEM_offset_0_alias,@"STO_CUDA_RESERVED_SHARED STV_DEFAULT"
__nv_reservedSMEM_offset_0_alias:
	.zero		0
	.zero		64


//--------------------- .nv.constant0._Z21thread_multiplicationPdS_S_S_S_d --------------------------
	.section	.nv.constant0._Z21thread_multiplicationPdS_S_S_S_d,"a",@progbits
	.sectionflags	@""
	.align	4
.nv.constant0._Z21thread_multiplicationPdS_S_S_S_d:
	.zero		944


//--------------------- SYMBOLS --------------------------

	.type		.nv.reservedSmem.offset0,@object
	.size		.nv.reservedSmem.offset0,0x4
	.type		vprintf,@function
